//
// Generated by NVIDIA NVVM Compiler
//
// Compiler Build ID: CL-36424714
// Cuda compilation tools, release 13.0, V13.0.88
// Based on NVVM 20.0.0
//

.version 9.0
.target sm_100
.address_size 64

	// .globl	_Z3addPiS_S_

.visible .entry _Z3addPiS_S_(
	.param .u64 .ptr .align 1 _Z3addPiS_S__param_0,
	.param .u64 .ptr .align 1 _Z3addPiS_S__param_1,
	.param .u64 .ptr .align 1 _Z3addPiS_S__param_2
)
{
	.reg .pred 	%p<3>;
	.reg .b32 	%r<13>;
	.reg .b64 	%rd<11>;

	ld.param.u64 	%rd4, [_Z3addPiS_S__param_0];
	ld.param.u64 	%rd5, [_Z3addPiS_S__param_1];
	ld.param.u64 	%rd6, [_Z3addPiS_S__param_2];
	mov.u32 	%r6, %tid.x;
	mov.u32 	%r7, %ctaid.x;
	mov.u32 	%r1, %ntid.x;
	mad.lo.s32 	%r12, %r7, %r1, %r6;
	setp.gt.s32 	%p1, %r12, 4999;
	@%p1 bra 	$L__BB0_3;
	mov.u32 	%r8, %nctaid.x;
	mul.lo.s32 	%r3, %r1, %r8;
	cvta.to.global.u64 	%rd1, %rd4;
	cvta.to.global.u64 	%rd2, %rd5;
	cvta.to.global.u64 	%rd3, %rd6;
$L__BB0_2:
	mul.wide.s32 	%rd7, %r12, 4;
	add.s64 	%rd8, %rd1, %rd7;
	ld.global.u32 	%r9, [%rd8];
	add.s64 	%rd9, %rd2, %rd7;
	ld.global.u32 	%r10, [%rd9];
	add.s32 	%r11, %r10, %r9;
	add.s64 	%rd10, %rd3, %rd7;
	st.global.u32 	[%rd10], %r11;
	add.s32 	%r12, %r12, %r3;
	setp.lt.s32 	%p2, %r12, 5000;
	@%p2 bra 	$L__BB0_2;
$L__BB0_3:
	ret;

}


// ===== COMPILED SASS (sm_100) =====

	.target	sm_100

	.elftype	@"ET_EXEC"


//--------------------- .note.nv.tkinfo           --------------------------
	.section	.note.nv.tkinfo,"",@"SHT_NOTE"
	.sectionflags	@"SHF_NOTE_NV_TKINFO"
	.tkinfo
        /*0018*/ 	.word	0x00000002
        /*0030*/ 	.string	""
        /*0030*/ 	.string	"ptxas"
        /*0030*/ 	.string	"Cuda compilation tools, release 13.0, V13.0.88"
        /*0030*/ 	.string	"Build cuda_13.0.r13.0/compiler.36424714_0"
        /*0030*/ 	.string	"-arch sm_100 -m 64 "



//--------------------- .note.nv.cuinfo           --------------------------
	.section	.note.nv.cuinfo,"",@"SHT_NOTE"
	.sectionflags	@"SHF_NOTE_NV_CUINFO"
        /*0018*/ 	.short	0x0002
        /*001a*/ 	.short	0x0064
        /*001c*/ 	.short	0x0082
	.zero		2


//--------------------- .nv.info                  --------------------------
	.section	.nv.info,"",@"SHT_CUDA_INFO"
	.align	4


	//----- nvinfo : EIATTR_REGCOUNT
	.align		4
        /*0000*/ 	.byte	0x04, 0x2f
        /*0002*/ 	.short	(.L_1 - .L_0)
	.align		4
.L_0:
        /*0004*/ 	.word	index@(_Z3addPiS_S_)
        /*0008*/ 	.word	0x00000014


	//----- nvinfo : EIATTR_FRAME_SIZE
	.align		4
.L_1:
        /*000c*/ 	.byte	0x04, 0x11
        /*000e*/ 	.short	(.L_3 - .L_2)
	.align		4
.L_2:
        /*0010*/ 	.word	index@(_Z3addPiS_S_)
        /*0014*/ 	.word	0x00000000


	//----- nvinfo : EIATTR_MIN_STACK_SIZE
	.align		4
.L_3:
        /*0018*/ 	.byte	0x04, 0x12
        /*001a*/ 	.short	(.L_5 - .L_4)
	.align		4
.L_4:
        /*001c*/ 	.word	index@(_Z3addPiS_S_)
        /*0020*/ 	.word	0x00000000
.L_5:


//--------------------- .nv.compat                --------------------------
	.section	.nv.compat,"",@"SHT_CUDA_COMPAT_INFO"
	.align	4
        /*0000*/ 	.byte	0x02, 0x09, 0x00, 0x00, 0x02, 0x02, 0x01, 0x00, 0x02, 0x05, 0x05, 0x00, 0x03, 0x07, 0x01, 0x01
        /*0010*/ 	.byte	0x02, 0x03, 0x00, 0x00, 0x02, 0x06, 0x01, 0x00, 0x04, 0x0b, 0x08, 0x00, 0x09, 0x00, 0x00, 0x00
        /*0020*/ 	.byte	0x00, 0x00, 0x00, 0x00


//--------------------- .nv.info._Z3addPiS_S_     --------------------------
	.section	.nv.info._Z3addPiS_S_,"",@"SHT_CUDA_INFO"
	.sectionflags	@""
	.align	4


	//----- nvinfo : EIATTR_CUDA_API_VERSION
	.align		4
        /*0000*/ 	.byte	0x04, 0x37
        /*0002*/ 	.short	(.L_7 - .L_6)
.L_6:
        /*0004*/ 	.word	0x00000082


	//----- nvinfo : EIATTR_KPARAM_INFO
	.align		4
.L_7:
        /*0008*/ 	.byte	0x04, 0x17
        /*000a*/ 	.short	(.L_9 - .L_8)
.L_8:
        /*000c*/ 	.word	0x00000000
        /*0010*/ 	.short	0x0002
        /*0012*/ 	.short	0x0010
        /*0014*/ 	.byte	0x00, 0xf5, 0x21, 0x00


	//----- nvinfo : EIATTR_KPARAM_INFO
	.align		4
.L_9:
        /*0018*/ 	.byte	0x04, 0x17
        /*001a*/ 	.short	(.L_11 - .L_10)
.L_10:
        /*001c*/ 	.word	0x00000000
        /*0020*/ 	.short	0x0001
        /*0022*/ 	.short	0x0008
        /*0024*/ 	.byte	0x00, 0xf5, 0x21, 0x00


	//----- nvinfo : EIATTR_KPARAM_INFO
	.align		4
.L_11:
        /*0028*/ 	.byte	0x04, 0x17
        /*002a*/ 	.short	(.L_13 - .L_12)
.L_12:
        /*002c*/ 	.word	0x00000000
        /*0030*/ 	.short	0x0000
        /*0032*/ 	.short	0x0000
        /*0034*/ 	.byte	0x00, 0xf5, 0x21, 0x00


	//----- nvinfo : EIATTR_SPARSE_MMA_MASK
	.align		4
.L_13:
        /*0038*/ 	.byte	0x03, 0x50
        /*003a*/ 	.short	0x0000


	//----- nvinfo : EIATTR_MAXREG_COUNT
	.align		4
        /*003c*/ 	.byte	0x03, 0x1b
        /*003e*/ 	.short	0x00ff


	//----- nvinfo : EIATTR_MERCURY_ISA_VERSION
	.align		4
        /*0040*/ 	.byte	0x03, 0x5f
        /*0042*/ 	.short	0x0101


	//----- nvinfo : EIATTR_VRC_CTA_INIT_COUNT
	.align		4
        /*0044*/ 	.byte	0x02, 0x4a
	.zero		1
	.zero		1


	//----- nvinfo : EIATTR_EXIT_INSTR_OFFSETS
	.align		4
        /*0048*/ 	.byte	0x04, 0x1c
        /*004a*/ 	.short	(.L_15 - .L_14)


	//   ....[0]....
.L_14:
        /*004c*/ 	.word	0x00000060


	//   ....[1]....
        /*0050*/ 	.word	0x00000170


	//----- nvinfo : EIATTR_CRS_STACK_SIZE
	.align		4
.L_15:
        /*0054*/ 	.byte	0x04, 0x1e
        /*0056*/ 	.short	(.L_17 - .L_16)
.L_16:
        /*0058*/ 	.word	0x00000000


	//----- nvinfo : EIATTR_CBANK_PARAM_SIZE
	.align		4
.L_17:
        /*005c*/ 	.byte	0x03, 0x19
        /*005e*/ 	.short	0x0018


	//----- nvinfo : EIATTR_PARAM_CBANK
	.align		4
        /*0060*/ 	.byte	0x04, 0x0a
        /*0062*/ 	.short	(.L_19 - .L_18)
	.align		4
.L_18:
        /*0064*/ 	.word	index@(.nv.constant0._Z3addPiS_S_)
        /*0068*/ 	.short	0x0380
        /*006a*/ 	.short	0x0018


	//----- nvinfo : EIATTR_SW_WAR
	.align		4
.L_19:
        /*006c*/ 	.byte	0x04, 0x36
        /*006e*/ 	.short	(.L_21 - .L_20)
.L_20:
        /*0070*/ 	.word	0x00000008
.L_21:


//--------------------- .nv.callgraph             --------------------------
	.section	.nv.callgraph,"",@"SHT_CUDA_CALLGRAPH"
	.align	4
	.sectionentsize	8
	.align		4
        /*0000*/ 	.word	0x00000000
	.align		4
        /*0004*/ 	.word	0xffffffff
	.align		4
        /*0008*/ 	.word	0x00000000
	.align		4
        /*000c*/ 	.word	0xfffffffe
	.align		4
        /*0010*/ 	.word	0x00000000
	.align		4
        /*0014*/ 	.word	0xfffffffd
	.align		4
        /*0018*/ 	.word	0x00000000
	.align		4
        /*001c*/ 	.word	0xfffffffc


//--------------------- .text._Z3addPiS_S_        --------------------------
	.section	.text._Z3addPiS_S_,"ax",@progbits
	.align	128
        .global         _Z3addPiS_S_
        .type           _Z3addPiS_S_,@function
        .size           _Z3addPiS_S_,(.L_x_2 - _Z3addPiS_S_)
        .other          _Z3addPiS_S_,@"STO_CUDA_ENTRY STV_DEFAULT"
_Z3addPiS_S_:
.text._Z3addPiS_S_:
[----:B------:R-:W-:Y:S01]  /*0000*/  LDC R1, c[0x0][0x37c] ;  /* 0x0000df00ff017b82 */ /* 0x000fe20000000800 */
[----:B------:R-:W0:Y:S07]  /*0010*/  S2R R0, SR_TID.X ;  /* 0x0000000000007919 */ /* 0x000e2e0000002100 */
[----:B------:R-:W0:Y:S08]  /*0020*/  S2UR UR4, SR_CTAID.X ;  /* 0x00000000000479c3 */ /* 0x000e300000002500 */
[----:B------:R-:W0:Y:S02]  /*0030*/  LDC R15, c[0x0][0x360] ;  /* 0x0000d800ff0f7b82 */ /* 0x000e240000000800 */
[----:B0-----:R-:W-:-:S05]  /*0040*/  IMAD R0, R15, UR4, R0 ;  /* 0x000000040f007c24 */ /* 0x001fca000f8e0200 */
[----:B------:R-:W-:-:S13]  /*0050*/  ISETP.GT.AND P0, PT, R0, 0x1387, PT ;  /* 0x000013870000780c */ /* 0x000fda0003f04270 */
[----:B------:R-:W-:Y:S05]  /*0060*/  @P0 EXIT ;  /* 0x000000000000094d */ /* 0x000fea0003800000 */
[----:B------:R-:W0:Y:S01]  /*0070*/  LDC.64 R12, c[0x0][0x390] ;  /* 0x0000e400ff0c7b82 */ /* 0x000e220000000a00 */
[----:B------:R-:W1:Y:S01]  /*0080*/  LDCU UR4, c[0x0][0x370] ;  /* 0x00006e00ff0477ac */ /* 0x000e620008000800 */
[----:B------:R-:W2:Y:S06]  /*0090*/  LDCU.64 UR6, c[0x0][0x358] ;  /* 0x00006b00ff0677ac */ /* 0x000eac0008000a00 */
[----:B------:R-:W3:Y:S08]  /*00a0*/  LDC.64 R8, c[0x0][0x380] ;  /* 0x0000e000ff087b82 */ /* 0x000ef00000000a00 */
[----:B------:R-:W4:Y:S01]  /*00b0*/  LDC.64 R10, c[0x0][0x388] ;  /* 0x0000e200ff0a7b82 */ /* 0x000f220000000a00 */
[----:B-1----:R-:W-:-:S07]  /*00c0*/  IMAD R15, R15, UR4, RZ ;  /* 0x000000040f0f7c24 */ /* 0x002fce000f8e02ff */
.L_x_0:
[----:B---3--:R-:W-:-:S04]  /*00d0*/  IMAD.WIDE R2, R0, 0x4, R8 ;  /* 0x0000000400027825 */ /* 0x008fc800078e0208 */
[C---:B----4-:R-:W-:Y:S02]  /*00e0*/  IMAD.WIDE R4, R0.reuse, 0x4, R10 ;  /* 0x0000000400047825 */ /* 0x050fe400078e020a */
[----:B--2---:R-:W2:Y:S04]  /*00f0*/  LDG.E R2, desc[UR6][R2.64] ;  /* 0x0000000602027981 */ /* 0x004ea8000c1e1900 */
[----:B------:R-:W2:Y:S01]  /*0100*/  LDG.E R5, desc[UR6][R4.64] ;  /* 0x0000000604057981 */ /* 0x000ea2000c1e1900 */
[----:B01----:R-:W-:Y:S01]  /*0110*/  IMAD.WIDE R6, R0, 0x4, R12 ;  /* 0x0000000400067825 */ /* 0x003fe200078e020c */
[----:B------:R-:W-:-:S04]  /*0120*/  IADD3 R0, PT, PT, R15, R0, RZ ;  /* 0x000000000f007210 */ /* 0x000fc80007ffe0ff */
[----:B------:R-:W-:Y:S02]  /*0130*/  ISETP.GE.AND P0, PT, R0, 0x1388, PT ;  /* 0x000013880000780c */ /* 0x000fe40003f06270 */
[----:B--2---:R-:W-:-:S05]  /*0140*/  IADD3 R17, PT, PT, R2, R5, RZ ;  /* 0x0000000502117210 */ /* 0x004fca0007ffe0ff */
[----:B------:R1:W-:Y:S06]  /*0150*/  STG.E desc[UR6][R6.64], R17 ;  /* 0x0000001106007986 */ /* 0x0003ec000c101906 */
[----:B------:R-:W-:Y:S05]  /*0160*/  @!P0 BRA `(.L_x_0) ;  /* 0xfffffffc00d88947 */ /* 0x000fea000383ffff */
[----:B------:R-:W-:Y:S05]  /*0170*/  EXIT ;  /* 0x000000000000794d */ /* 0x000fea0003800000 */
.L_x_1:
[----:B------:R-:W-:-:S00]  /*0180*/  BRA `(.L_x_1) ;  /* 0xfffffffc00fc7947 */ /* 0x000fc0000383ffff */
[----:B------:R-:W-:-:S00]  /*0190*/  NOP ;  /* 0x0000000000007918 */ /* 0x000fc00000000000 */
        /* <DEDUP_REMOVED lines=14> */
.L_x_2:


//--------------------- .nv.shared.reserved.0     --------------------------
	.section	.nv.shared.reserved.0,"aw",@nobits
	.weak		__nv_reservedSMEM_offset_0_alias
	.size		__nv_reservedSMEM_offset_0_alias, 0, 64
	.other		__nv_reservedSMEM_offset_0_alias,@"STO_CUDA_RESERVED_SHARED STV_DEFAULT"
__nv_reservedSMEM_offset_0_alias:
	.zero		0
	.zero		64


//--------------------- .nv.constant0._Z3addPiS_S_ --------------------------
	.section	.nv.constant0._Z3addPiS_S_,"a",@progbits
	.sectionflags	@""
	.align	4
.nv.constant0._Z3addPiS_S_:
	.zero		920


//--------------------- SYMBOLS --------------------------

	.type		.nv.reservedSmem.offset0,@object
	.size		.nv.reservedSmem.offset0,0x4
